	.headerflags	@"EF_CUDA_TEXMODE_UNIFIED EF_CUDA_64BIT_ADDRESS EF_CUDA_ACCELERATORS EF_CUDA_SM90 EF_CUDA_VIRTUAL_SM(EF_CUDA_SM90)"
	.elftype	@"ET_EXEC"


//--------------------- .nv.info                  --------------------------
	.section	.nv.info,"",@"SHT_CUDA_INFO"
	.align	4


	//----- nvinfo : EIATTR_REGCOUNT
	.align		4
        /*0000*/ 	.byte	0x04, 0x2f
        /*0002*/ 	.short	(.L_3 - .L_2)
	.align		4
.L_2:
        /*0004*/ 	.word	index@(triton_poi_fused_add_mul_pow_reciprocal_sin_0)
        /*0008*/ 	.word	0x00000012


	//----- nvinfo : EIATTR_MIN_STACK_SIZE
	.align		4
.L_3:
        /*000c*/ 	.byte	0x04, 0x12
        /*000e*/ 	.short	(.L_5 - .L_4)
	.align		4
.L_4:
        /*0010*/ 	.word	index@(triton_poi_fused_add_mul_pow_reciprocal_sin_0)
        /*0014*/ 	.word	0x00000020


	//----- nvinfo : EIATTR_FRAME_SIZE
	.align		4
.L_5:
        /*0018*/ 	.byte	0x04, 0x11
        /*001a*/ 	.short	(.L_7 - .L_6)
	.align		4
.L_6:
        /*001c*/ 	.word	index@(triton_poi_fused_add_mul_pow_reciprocal_sin_0)
        /*0020*/ 	.word	0x00000020


	//----- nvinfo : EIATTR_MIN_STACK_SIZE
	.align		4
.L_7:
        /*0024*/ 	.byte	0x04, 0x12
        /*0026*/ 	.short	(.L_9 - .L_8)
	.align		4
.L_8:
        /*0028*/ 	.word	index@(triton_poi_fused_add_mul_pow_reciprocal_sin_0)
        /*002c*/ 	.word	0x00000020
.L_9:


//--------------------- .nv.info.triton_poi_fused_add_mul_pow_reciprocal_sin_0 --------------------------
	.section	.nv.info.triton_poi_fused_add_mul_pow_reciprocal_sin_0,"",@"SHT_CUDA_INFO"
	.sectionflags	@""
	.align	4


	//----- nvinfo : EIATTR_CUDA_API_VERSION
	.align		4
        /*0000*/ 	.byte	0x04, 0x37
        /*0002*/ 	.short	(.L_11 - .L_10)
.L_10:
        /*0004*/ 	.word	0x0000007c


	//----- nvinfo : EIATTR_KPARAM_INFO
	.align		4
.L_11:
        /*0008*/ 	.byte	0x04, 0x17
        /*000a*/ 	.short	(.L_13 - .L_12)
.L_12:
        /*000c*/ 	.word	0x00000000
        /*0010*/ 	.short	0x0004
        /*0012*/ 	.short	0x0020
        /*0014*/ 	.byte	0x00, 0xf0, 0x11, 0x00


	//----- nvinfo : EIATTR_KPARAM_INFO
	.align		4
.L_13:
        /*0018*/ 	.byte	0x04, 0x17
        /*001a*/ 	.short	(.L_15 - .L_14)
.L_14:
        /*001c*/ 	.word	0x00000000
        /*0020*/ 	.short	0x0003
        /*0022*/ 	.short	0x0018
        /*0024*/ 	.byte	0x00, 0xf4, 0x21, 0x00


	//----- nvinfo : EIATTR_KPARAM_INFO
	.align		4
.L_15:
        /*0028*/ 	.byte	0x04, 0x17
        /*002a*/ 	.short	(.L_17 - .L_16)
.L_16:
        /*002c*/ 	.word	0x00000000
        /*0030*/ 	.short	0x0002
        /*0032*/ 	.short	0x0010
        /*0034*/ 	.byte	0x00, 0xf4, 0x21, 0x00


	//----- nvinfo : EIATTR_KPARAM_INFO
	.align		4
.L_17:
        /*0038*/ 	.byte	0x04, 0x17
        /*003a*/ 	.short	(.L_19 - .L_18)
.L_18:
        /*003c*/ 	.word	0x00000000
        /*0040*/ 	.short	0x0001
        /*0042*/ 	.short	0x0008
        /*0044*/ 	.byte	0x00, 0xf4, 0x21, 0x00


	//----- nvinfo : EIATTR_KPARAM_INFO
	.align		4
.L_19:
        /*0048*/ 	.byte	0x04, 0x17
        /*004a*/ 	.short	(.L_21 - .L_20)
.L_20:
        /*004c*/ 	.word	0x00000000
        /*0050*/ 	.short	0x0000
        /*0052*/ 	.short	0x0000
        /*0054*/ 	.byte	0x00, 0xf4, 0x21, 0x00


	//----- nvinfo : EIATTR_SPARSE_MMA_MASK
	.align		4
.L_21:
        /*0058*/ 	.byte	0x03, 0x50
        /*005a*/ 	.short	0x0000


	//----- nvinfo : EIATTR_MAXREG_COUNT
	.align		4
        /*005c*/ 	.byte	0x03, 0x1b
        /*005e*/ 	.short	0x00ff


	//----- nvinfo : EIATTR_EXIT_INSTR_OFFSETS
	.align		4
        /*0060*/ 	.byte	0x04, 0x1c
        /*0062*/ 	.short	(.L_23 - .L_22)


	//   ....[0]....
.L_22:
        /*0064*/ 	.word	0x00000840


	//   ....[1]....
        /*0068*/ 	.word	0x00000860


	//----- nvinfo : EIATTR_REQNTID
	.align		4
.L_23:
        /*006c*/ 	.byte	0x04, 0x10
        /*006e*/ 	.short	(.L_25 - .L_24)
.L_24:
        /*0070*/ 	.word	0x00000080
        /*0074*/ 	.word	0x00000001
        /*0078*/ 	.word	0x00000001


	//----- nvinfo : EIATTR_CRS_STACK_SIZE
	.align		4
.L_25:
        /*007c*/ 	.byte	0x04, 0x1e
        /*007e*/ 	.short	(.L_27 - .L_26)
.L_26:
        /*0080*/ 	.word	0x00000000


	//----- nvinfo : EIATTR_CBANK_PARAM_SIZE
	.align		4
.L_27:
        /*0084*/ 	.byte	0x03, 0x19
        /*0086*/ 	.short	0x0024


	//----- nvinfo : EIATTR_PARAM_CBANK
	.align		4
        /*0088*/ 	.byte	0x04, 0x0a
        /*008a*/ 	.short	(.L_29 - .L_28)
	.align		4
.L_28:
        /*008c*/ 	.word	index@(.nv.constant0.triton_poi_fused_add_mul_pow_reciprocal_sin_0)
        /*0090*/ 	.short	0x0210
        /*0092*/ 	.short	0x0024


	//----- nvinfo : EIATTR_SW_WAR
	.align		4
.L_29:
        /*0094*/ 	.byte	0x04, 0x36
        /*0096*/ 	.short	(.L_31 - .L_30)
.L_30:
        /*0098*/ 	.word	0x00000008
.L_31:


//--------------------- .nv.callgraph             --------------------------
	.section	.nv.callgraph,"",@"SHT_CUDA_CALLGRAPH"
	.align	4
	.sectionentsize	8
	.align		4
        /*0000*/ 	.word	0x00000000
	.align		4
        /*0004*/ 	.word	0xffffffff
	.align		4
        /*0008*/ 	.word	0x00000000
	.align		4
        /*000c*/ 	.word	0xfffffffe
	.align		4
        /*0010*/ 	.word	0x00000000
	.align		4
        /*0014*/ 	.word	0xfffffffd
	.align		4
        /*0018*/ 	.word	0x00000000
	.align		4
        /*001c*/ 	.word	0xfffffffc


//--------------------- .nv.constant4             --------------------------
	.section	.nv.constant4,"a",@progbits
	.align	8
	.align		8
.nv.constant4:
        /*0000*/ 	.dword	_$_str
	.align		8
        /*0008*/ 	.dword	__cudart_i2opi_f


//--------------------- .text.triton_poi_fused_add_mul_pow_reciprocal_sin_0 --------------------------
	.section	.text.triton_poi_fused_add_mul_pow_reciprocal_sin_0,"ax",@progbits
	.align	128
        .global         triton_poi_fused_add_mul_pow_reciprocal_sin_0
        .type           triton_poi_fused_add_mul_pow_reciprocal_sin_0,@function
        .size           triton_poi_fused_add_mul_pow_reciprocal_sin_0,(.L_x_4 - triton_poi_fused_add_mul_pow_reciprocal_sin_0)
        .other          triton_poi_fused_add_mul_pow_reciprocal_sin_0,@"STO_CUDA_ENTRY STV_DEFAULT"
triton_poi_fused_add_mul_pow_reciprocal_sin_0:
.text.triton_poi_fused_add_mul_pow_reciprocal_sin_0:
[----:B------:R-:W0:Y:S01]  /*0000*/  LDC R1, c[0x0][0x28] ;  /* 0x00000a00ff017b82 */ /* 0x000e220000000800 */
[----:B------:R-:W1:Y:S07]  /*0010*/  S2R R8, SR_TID.X ;  /* 0x0000000000087919 */ /* 0x000e6e0000002100 */
[----:B------:R-:W2:Y:S01]  /*0020*/  LDC.64 R2, c[0x0][0x210] ;  /* 0x00008400ff027b82 */ /* 0x000ea20000000a00 */
[----:B------:R-:W-:Y:S01]  /*0030*/  IMAD.MOV.U32 R10, RZ, RZ, RZ ;  /* 0x000000ffff0a7224 */ /* 0x000fe200078e00ff */
[----:B------:R-:W-:Y:S01]  /*0040*/  ULDC.64 UR4, c[0x0][0x208] ;  /* 0x0000820000047ab9 */ /* 0x000fe20000000a00 */
[----:B------:R-:W3:Y:S01]  /*0050*/  S2R R5, SR_CTAID.X ;  /* 0x0000000000057919 */ /* 0x000ee20000002500 */
[----:B------:R-:W-:-:S02]  /*0060*/  IMAD.MOV.U32 R9, RZ, RZ, RZ ;  /* 0x000000ffff097224 */ /* 0x000fc400078e00ff */
[----:B0-----:R-:W-:Y:S02]  /*0070*/  VIADD R1, R1, 0xffffffe0 ;  /* 0xffffffe001017836 */ /* 0x001fe40000000000 */
[----:B------:R-:W0:Y:S01]  /*0080*/  LDC.64 R6, c[0x0][0x220] ;  /* 0x00008800ff067b82 */ /* 0x000e220000000a00 */
[----:B-1----:R-:W-:Y:S02]  /*0090*/  LOP3.LUT R8, R8, 0x7f, RZ, 0xc0, !PT ;  /* 0x0000007f08087812 */ /* 0x002fe400078ec0ff */
[----:B---3--:R-:W-:-:S03]  /*00a0*/  SHF.R.S32.HI R0, RZ, 0x18, R5 ;  /* 0x00000018ff007819 */ /* 0x008fc60000011405 */
[----:B------:R-:W-:Y:S01]  /*00b0*/  IMAD R8, R5, 0x80, R8 ;  /* 0x0000008005087824 */ /* 0x000fe200078e0208 */
[----:B------:R-:W-:-:S03]  /*00c0*/  SGXT R5, R0, 0x1 ;  /* 0x000000010005781a */ /* 0x000fc60000000200 */
[C---:B--2---:R-:W-:Y:S01]  /*00d0*/  IMAD.WIDE R2, R8.reuse, 0x4, R2 ;  /* 0x0000000408027825 */ /* 0x044fe200078e0202 */
[----:B------:R-:W-:Y:S02]  /*00e0*/  ISETP.GE.AND P1, PT, R8, 0x100, PT ;  /* 0x000001000800780c */ /* 0x000fe40003f26270 */
[----:B------:R-:W-:-:S04]  /*00f0*/  LEA.HI R5, R5, R8, RZ, 0x2 ;  /* 0x0000000805057211 */ /* 0x000fc800078f10ff */
[----:B------:R-:W-:-:S04]  /*0100*/  SHF.R.S32.HI R5, RZ, 0x2, R5 ;  /* 0x00000002ff057819 */ /* 0x000fc80000011405 */
[----:B------:R-:W-:-:S03]  /*0110*/  LEA.HI R0, R5, R5, RZ, 0x2 ;  /* 0x0000000505007211 */ /* 0x000fc600078f10ff */
[----:B------:R-:W2:Y:S01]  /*0120*/  @!P1 LDG.E R9, desc[UR4][R2.64] ;  /* 0x0000000402099981 */ /* 0x000ea2000c1e1900 */
[----:B------:R-:W-:-:S05]  /*0130*/  LOP3.LUT R0, R0, 0xfffffffc, RZ, 0xc0, !PT ;  /* 0xfffffffc00007812 */ /* 0x000fca00078ec0ff */
[----:B------:R-:W-:Y:S02]  /*0140*/  IMAD.IADD R11, R5, 0x1, -R0 ;  /* 0x00000001050b7824 */ /* 0x000fe400078e0a00 */
[----:B------:R-:W1:Y:S02]  /*0150*/  LDC.64 R4, c[0x0][0x218] ;  /* 0x00008600ff047b82 */ /* 0x000e640000000a00 */
[----:B0-----:R-:W-:-:S05]  /*0160*/  IMAD.WIDE R6, R11, 0x4, R6 ;  /* 0x000000040b067825 */ /* 0x001fca00078e0206 */
[----:B------:R-:W2:Y:S01]  /*0170*/  @!P1 LDG.E.EL R10, desc[UR4][R6.64] ;  /* 0x00000004060a9981 */ /* 0x000ea2000c2e1900 */
[----:B-1----:R-:W-:Y:S01]  /*0180*/  IMAD.WIDE R4, R11, 0x4, R4 ;  /* 0x000000040b047825 */ /* 0x002fe200078e0204 */
[----:B------:R-:W-:-:S10]  /*0190*/  HFMA2.MMA R11, -RZ, RZ, 0, 0 ;  /* 0x00000000ff0b7435 */ /* 0x000fd400000001ff */
[----:B------:R-:W3:Y:S01]  /*01a0*/  @!P1 LDG.E.EL R11, desc[UR4][R4.64] ;  /* 0x00000004040b9981 */ /* 0x000ee2000c2e1900 */
[----:B------:R-:W-:Y:S01]  /*01b0*/  BSSY B0, `(.L_x_0) ;  /* 0x0000048000007945 */ /* 0x000fe20003800000 */
[----:B--2---:R-:W-:-:S04]  /*01c0*/  FMUL R10, R10, R9 ;  /* 0x000000090a0a7220 */ /* 0x004fc80000400000 */
[----:B------:R-:W-:-:S06]  /*01d0*/  FMUL R0, R10, 0.63661974668502807617 ;  /* 0x3f22f9830a007820 */ /* 0x000fcc0000400000 */
[----:B------:R-:W0:Y:S01]  /*01e0*/  F2I.FTZ.NTZ R0, R0 ;  /* 0x0000000000007305 */ /* 0x000e220000213100 */
[----:B------:R-:W-:-:S05]  /*01f0*/  FADD.FTZ R12, |R10|, -RZ ;  /* 0x800000ff0a0c7221 */ /* 0x000fca0000010200 */
[----:B------:R-:W-:Y:S02]  /*0200*/  FSETP.GE.AND P0, PT, R12, 105615, PT ;  /* 0x47ce47800c00780b */ /* 0x000fe40003f06000 */
[----:B0-----:R-:W-:-:S05]  /*0210*/  I2FP.F32.S32 R13, R0 ;  /* 0x00000000000d7245 */ /* 0x001fca0000201400 */
[----:B------:R-:W-:-:S04]  /*0220*/  FFMA.FTZ R2, R13, -1.5707962512969970703, R10 ;  /* 0xbfc90fda0d027823 */ /* 0x000fc8000001000a */
[----:B------:R-:W-:Y:S01]  /*0230*/  FFMA.FTZ R2, R13, -7.5497894158615963534e-08, R2 ;  /* 0xb3a221680d027823 */ /* 0x000fe20000010002 */
[----:B---3--:R-:W-:-:S03]  /*0240*/  FADD R11, R11, 9.9999997171806853657e-10 ;  /* 0x3089705f0b0b7421 */ /* 0x008fc60000000000 */
[----:B------:R-:W-:Y:S01]  /*0250*/  FFMA.FTZ R2, R13, -5.3903029534742383927e-15, R2 ;  /* 0xa7c234c50d027823 */ /* 0x000fe20000010002 */
[----:B------:R-:W-:Y:S06]  /*0260*/  @!P0 BRA `(.L_x_1) ;  /* 0x0000000000f08947 */ /* 0x000fec0003800000 */
[----:B------:R-:W-:-:S13]  /*0270*/  FSETP.NEU.AND P0, PT, R12, +INF , PT ;  /* 0x7f8000000c00780b */ /* 0x000fda0003f0d000 */
[----:B------:R-:W-:Y:S01]  /*0280*/  @!P0 FMUL.FTZ R2, RZ, R10 ;  /* 0x0000000aff028220 */ /* 0x000fe20000410000 */
[----:B------:R-:W-:Y:S01]  /*0290*/  @!P0 IMAD.MOV.U32 R0, RZ, RZ, RZ ;  /* 0x000000ffff008224 */ /* 0x000fe200078e00ff */
[----:B------:R-:W-:Y:S06]  /*02a0*/  @!P0 BRA `(.L_x_1) ;  /* 0x0000000000e08947 */ /* 0x000fec0003800000 */
[----:B------:R-:W-:Y:S01]  /*02b0*/  SHF.R.U32.HI R15, RZ, 0x17, R10 ;  /* 0x00000017ff0f7819 */ /* 0x000fe2000001160a */
[----:B------:R-:W-:Y:S01]  /*02c0*/  IMAD.SHL.U32 R3, R10, 0x100, RZ ;  /* 0x000001000a037824 */ /* 0x000fe200078e00ff */
[----:B------:R-:W-:Y:S01]  /*02d0*/  ULDC.64 UR6, c[0x4][0x8] ;  /* 0x0100020000067ab9 */ /* 0x000fe20000000a00 */
[----:B------:R-:W-:Y:S01]  /*02e0*/  IMAD.MOV.U32 R0, RZ, RZ, RZ ;  /* 0x000000ffff007224 */ /* 0x000fe200078e00ff */
[----:B------:R-:W-:Y:S01]  /*02f0*/  LOP3.LUT R2, R15, 0xe0, RZ, 0xc0, !PT ;  /* 0x000000e00f027812 */ /* 0x000fe200078ec0ff */
[----:B------:R-:W-:Y:S01]  /*0300*/  IMAD.MOV.U32 R5, RZ, RZ, RZ ;  /* 0x000000ffff057224 */ /* 0x000fe200078e00ff */
[----:B------:R-:W-:Y:S01]  /*0310*/  LOP3.LUT R3, R3, 0x80000000, RZ, 0xfc, !PT ;  /* 0x8000000003037812 */ /* 0x000fe200078efcff */
[----:B------:R-:W-:Y:S01]  /*0320*/  IMAD.MOV.U32 R14, RZ, RZ, RZ ;  /* 0x000000ffff0e7224 */ /* 0x000fe200078e00ff */
[----:B------:R-:W-:Y:S01]  /*0330*/  IADD3 R4, R2, -0x80, RZ ;  /* 0xffffff8002047810 */ /* 0x000fe20007ffe0ff */
[----:B------:R-:W-:-:S03]  /*0340*/  IMAD.MOV.U32 R2, RZ, RZ, R1 ;  /* 0x000000ffff027224 */ /* 0x000fc600078e0001 */
[----:B------:R-:W-:-:S07]  /*0350*/  SHF.R.U32.HI R4, RZ, 0x5, R4 ;  /* 0x00000005ff047819 */ /* 0x000fce0000011604 */
.L_x_2:
[----:B------:R-:W-:-:S04]  /*0360*/  IADD3 R12, P0, R5, UR6, RZ ;  /* 0x00000006050c7c10 */ /* 0x000fc8000ff1e0ff */
[----:B------:R-:W-:-:S06]  /*0370*/  IADD3.X R13, R14, UR7, RZ, P0, !PT ;  /* 0x000000070e0d7c10 */ /* 0x000fcc00087fe4ff */
[----:B------:R-:W2:Y:S01]  /*0380*/  LDG.E.CONSTANT R13, desc[UR4][R12.64] ;  /* 0x000000040c0d7981 */ /* 0x000ea2000c1e9900 */
[----:B------:R-:W-:Y:S01]  /*0390*/  IADD3 R5, P2, R5, 0x4, RZ ;  /* 0x0000000405057810 */ /* 0x000fe20007f5e0ff */
[----:B------:R-:W-:Y:S02]  /*03a0*/  IMAD.MOV.U32 R6, RZ, RZ, R0 ;  /* 0x000000ffff067224 */ /* 0x000fe400078e0000 */
[----:B------:R-:W-:Y:S01]  /*03b0*/  IMAD.MOV.U32 R7, RZ, RZ, RZ ;  /* 0x000000ffff077224 */ /* 0x000fe200078e00ff */
[----:B------:R-:W-:Y:S02]  /*03c0*/  ISETP.NE.U32.AND P0, PT, R5, 0x18, PT ;  /* 0x000000180500780c */ /* 0x000fe40003f05070 */
[----:B------:R-:W-:-:S04]  /*03d0*/  IADD3.X R14, RZ, R14, RZ, P2, !PT ;  /* 0x0000000eff0e7210 */ /* 0x000fc800017fe4ff */
[----:B------:R-:W-:Y:S01]  /*03e0*/  ISETP.NE.AND.EX P0, PT, R14, RZ, PT, P0 ;  /* 0x000000ff0e00720c */ /* 0x000fe20003f05300 */
[----:B--2---:R-:W-:-:S04]  /*03f0*/  IMAD.WIDE.U32 R6, R3, R13, R6 ;  /* 0x0000000d03067225 */ /* 0x004fc800078e0006 */
[----:B------:R-:W-:Y:S01]  /*0400*/  IMAD.MOV.U32 R0, RZ, RZ, R7 ;  /* 0x000000ffff007224 */ /* 0x000fe200078e0007 */
[----:B------:R0:W-:Y:S02]  /*0410*/  STL [R2], R6 ;  /* 0x0000000602007387 */ /* 0x0001e40000100800 */
[----:B0-----:R-:W-:-:S05]  /*0420*/  VIADD R2, R2, 0x4 ;  /* 0x0000000402027836 */ /* 0x001fca0000000000 */
[----:B------:R-:W-:Y:S05]  /*0430*/  @P0 BRA `(.L_x_2) ;  /* 0xfffffffc00c80947 */ /* 0x000fea000383ffff */
[----:B------:R-:W-:Y:S01]  /*0440*/  LOP3.LUT P0, R6, R15, 0x1f, RZ, 0xc0, !PT ;  /* 0x0000001f0f067812 */ /* 0x000fe2000780c0ff */
[----:B------:R-:W-:Y:S01]  /*0450*/  IMAD R12, R4, -0x4, R1 ;  /* 0xfffffffc040c7824 */ /* 0x000fe200078e0201 */
[----:B------:R0:W-:Y:S04]  /*0460*/  STL [R1+0x18], R0 ;  /* 0x0000180001007387 */ /* 0x0001e80000100800 */
[----:B------:R-:W2:Y:S04]  /*0470*/  LDL R2, [R12+0x18] ;  /* 0x000018000c027983 */ /* 0x000ea80000100800 */
[----:B------:R-:W3:Y:S04]  /*0480*/  LDL R3, [R12+0x14] ;  /* 0x000014000c037983 */ /* 0x000ee80000100800 */
[----:B------:R-:W4:Y:S01]  /*0490*/  @P0 LDL R7, [R12+0x10] ;  /* 0x000010000c070983 */ /* 0x000f220000100800 */
[----:B------:R-:W-:Y:S01]  /*04a0*/  @P0 IADD3 R4, -R6, 0x20, RZ ;  /* 0x0000002006040810 */ /* 0x000fe20007ffe1ff */
[----:B------:R-:W-:Y:S01]  /*04b0*/  UMOV UR6, 0x54442d19 ;  /* 0x54442d1900067882 */ /* 0x000fe20000000000 */
[----:B------:R-:W-:Y:S01]  /*04c0*/  UMOV UR7, 0x3bf921fb ;  /* 0x3bf921fb00077882 */ /* 0x000fe20000000000 */
[----:B--2---:R-:W-:-:S02]  /*04d0*/  @P0 SHF.L.U32 R5, R2, R6, RZ ;  /* 0x0000000602050219 */ /* 0x004fc400000006ff */
[----:B---3--:R-:W-:Y:S02]  /*04e0*/  @P0 SHF.L.U32 R6, R3, R6, RZ ;  /* 0x0000000603060219 */ /* 0x008fe400000006ff */
[-C--:B----4-:R-:W-:Y:S02]  /*04f0*/  @P0 SHF.R.U32.HI R7, RZ, R4.reuse, R7 ;  /* 0x00000004ff070219 */ /* 0x090fe40000011607 */
[----:B------:R-:W-:Y:S02]  /*0500*/  @P0 SHF.R.U32.HI R4, RZ, R4, R3 ;  /* 0x00000004ff040219 */ /* 0x000fe40000011603 */
[----:B------:R-:W-:-:S03]  /*0510*/  @P0 IADD3 R3, R6, R7, RZ ;  /* 0x0000000706030210 */ /* 0x000fc60007ffe0ff */
[----:B------:R-:W-:-:S05]  /*0520*/  @P0 IMAD.IADD R2, R5, 0x1, R4 ;  /* 0x0000000105020824 */ /* 0x000fca00078e0204 */
[C---:B------:R-:W-:Y:S01]  /*0530*/  SHF.L.W.U32.HI R13, R3.reuse, 0x2, R2 ;  /* 0x00000002030d7819 */ /* 0x040fe20000010e02 */
[----:B------:R-:W-:-:S03]  /*0540*/  IMAD.SHL.U32 R3, R3, 0x4, RZ ;  /* 0x0000000403037824 */ /* 0x000fc600078e00ff */
[----:B0-----:R-:W-:-:S04]  /*0550*/  SHF.R.S32.HI R0, RZ, 0x1f, R13 ;  /* 0x0000001fff007819 */ /* 0x001fc8000001140d */
[C---:B------:R-:W-:Y:S02]  /*0560*/  LOP3.LUT R6, R0.reuse, R3, RZ, 0x3c, !PT ;  /* 0x0000000300067212 */ /* 0x040fe400078e3cff */
[----:B------:R-:W-:-:S04]  /*0570*/  LOP3.LUT R7, R0, R13, RZ, 0x3c, !PT ;  /* 0x0000000d00077212 */ /* 0x000fc800078e3cff */
[----:B------:R-:W0:Y:S01]  /*0580*/  I2F.F64.S64 R4, R6 ;  /* 0x0000000600047312 */ /* 0x000e220000301c00 */
[----:B------:R-:W-:Y:S02]  /*0590*/  ISETP.GE.AND P0, PT, R10, RZ, PT ;  /* 0x000000ff0a00720c */ /* 0x000fe40003f06270 */
[----:B------:R-:W-:Y:S01]  /*05a0*/  SHF.R.U32.HI R0, RZ, 0x1e, R2 ;  /* 0x0000001eff007819 */ /* 0x000fe20000011602 */
[----:B0-----:R-:W-:-:S03]  /*05b0*/  DMUL R4, R4, UR6 ;  /* 0x0000000604047c28 */ /* 0x001fc60008000000 */
[C---:B------:R-:W-:Y:S02]  /*05c0*/  LEA.HI R0, R13.reuse, R0, RZ, 0x1 ;  /* 0x000000000d007211 */ /* 0x040fe400078f08ff */
[----:B------:R-:W-:-:S05]  /*05d0*/  LOP3.LUT R10, R13, R10, RZ, 0x3c, !PT ;  /* 0x0000000a0d0a7212 */ /* 0x000fca00078e3cff */
[----:B------:R-:W0:Y:S01]  /*05e0*/  F2F.F32.F64 R4, R4 ;  /* 0x0000000400047310 */ /* 0x000e220000301000 */
[----:B------:R-:W-:Y:S01]  /*05f0*/  IMAD.MOV R2, RZ, RZ, -R0 ;  /* 0x000000ffff027224 */ /* 0x000fe200078e0a00 */
[----:B------:R-:W-:-:S03]  /*0600*/  ISETP.GE.AND P2, PT, R10, RZ, PT ;  /* 0x000000ff0a00720c */ /* 0x000fc60003f46270 */
[----:B------:R-:W-:Y:S01]  /*0610*/  @!P0 IMAD.MOV.U32 R0, RZ, RZ, R2 ;  /* 0x000000ffff008224 */ /* 0x000fe200078e0002 */
[----:B0-----:R-:W-:-:S09]  /*0620*/  FSEL R2, -R4, R4, !P2 ;  /* 0x0000000404027208 */ /* 0x001fd20005000100 */
.L_x_1:
[----:B------:R-:W-:Y:S05]  /*0630*/  BSYNC B0 ;  /* 0x0000000000007941 */ /* 0x000fea0003800000 */
.L_x_0:
[----:B------:R-:W-:Y:S01]  /*0640*/  LOP3.LUT R3, R0, 0x1, RZ, 0xc0, !PT ;  /* 0x0000000100037812 */ /* 0x000fe200078ec0ff */
[----:B------:R-:W-:Y:S01]  /*0650*/  FMUL.FTZ R6, R2, R2 ;  /* 0x0000000202067220 */ /* 0x000fe20000410000 */
[----:B------:R-:W-:Y:S01]  /*0660*/  FSETP.GT.AND P0, PT, |R11|, 8.50705917302346158658e+37, PT ;  /* 0x7e8000000b00780b */ /* 0x000fe20003f04200 */
[----:B------:R-:W-:Y:S01]  /*0670*/  IMAD.MOV.U32 R4, RZ, RZ, 0x3c0885e4 ;  /* 0x3c0885e4ff047424 */ /* 0x000fe200078e00ff */
[----:B------:R-:W-:Y:S01]  /*0680*/  ISETP.NE.U32.AND P3, PT, R3, 0x1, PT ;  /* 0x000000010300780c */ /* 0x000fe20003f65070 */
[----:B------:R-:W-:Y:S01]  /*0690*/  ULDC.64 UR6, c[0x0][0x228] ;  /* 0x00008a0000067ab9 */ /* 0x000fe20000000a00 */
[----:B------:R-:W-:Y:S02]  /*06a0*/  FSETP.GEU.AND P2, PT, |R11|, 1.175494350822287508e-38, PT ;  /* 0x008000000b00780b */ /* 0x000fe40003f4e200 */
[----:B------:R-:W-:Y:S02]  /*06b0*/  MOV R3, 0xb94d4153 ;  /* 0xb94d415300037802 */ /* 0x000fe40000000f00 */
[----:B------:R-:W-:-:S02]  /*06c0*/  LOP3.LUT P4, RZ, R0, 0x2, RZ, 0xc0, !PT ;  /* 0x0000000200ff7812 */ /* 0x000fc4000788c0ff */
[----:B------:R-:W-:-:S03]  /*06d0*/  FSEL R0, R2, 1, P3 ;  /* 0x3f80000002007808 */ /* 0x000fc60001800000 */
[----:B------:R-:W-:Y:S02]  /*06e0*/  @P0 FMUL R11, R11, 0.25 ;  /* 0x3e8000000b0b0820 */ /* 0x000fe40000400000 */
[----:B------:R-:W-:Y:S02]  /*06f0*/  @!P3 IMAD.MOV.U32 R5, RZ, RZ, 0x37cbac00 ;  /* 0x37cbac00ff05b424 */ /* 0x000fe400078e00ff */
[----:B------:R-:W-:Y:S01]  /*0700*/  @!P2 FMUL R11, R11, 16777216 ;  /* 0x4b8000000b0ba820 */ /* 0x000fe20000400000 */
[----:B------:R-:W-:Y:S02]  /*0710*/  @!P3 IMAD.MOV.U32 R4, RZ, RZ, 0x3d2aaabb ;  /* 0x3d2aaabbff04b424 */ /* 0x000fe400078e00ff */
[----:B------:R-:W-:Y:S01]  /*0720*/  @!P3 FFMA.FTZ R3, R6, R5, -0.0013887860113754868507 ;  /* 0xbab607ed0603b423 */ /* 0x000fe20000010005 */
[----:B------:R-:W-:-:S03]  /*0730*/  HFMA2.MMA R5, -RZ, RZ, -1.541015625, -0.052001953125 ;  /* 0xbe2aaaa8ff057435 */ /* 0x000fc600000001ff */
[----:B------:R-:W-:Y:S01]  /*0740*/  FFMA.FTZ R4, R6, R3, R4 ;  /* 0x0000000306047223 */ /* 0x000fe20000010004 */
[----:B------:R-:W0:Y:S01]  /*0750*/  MUFU.RCP R11, R11 ;  /* 0x0000000b000b7308 */ /* 0x000e220000001000 */
[----:B------:R-:W-:Y:S02]  /*0760*/  IMAD.MOV.U32 R3, RZ, RZ, 0x3e800000 ;  /* 0x3e800000ff037424 */ /* 0x000fe400078e00ff */
[----:B------:R-:W-:-:S03]  /*0770*/  @!P3 IMAD.MOV.U32 R5, RZ, RZ, -0x41000001 ;  /* 0xbeffffffff05b424 */ /* 0x000fc600078e00ff */
[----:B------:R-:W-:Y:S01]  /*0780*/  FSEL R2, R3, 1, P0 ;  /* 0x3f80000003027808 */ /* 0x000fe20000000000 */
[C---:B------:R-:W-:Y:S01]  /*0790*/  FFMA.FTZ R5, R6.reuse, R4, R5 ;  /* 0x0000000406057223 */ /* 0x040fe20000010005 */
[----:B------:R-:W-:-:S03]  /*07a0*/  FFMA.FTZ R3, R6, R0, RZ ;  /* 0x0000000006037223 */ /* 0x000fc600000100ff */
[----:B------:R-:W-:Y:S01]  /*07b0*/  @!P2 FMUL R2, R2, 16777216 ;  /* 0x4b8000000202a820 */ /* 0x000fe20000400000 */
[----:B------:R-:W-:Y:S01]  /*07c0*/  FFMA.FTZ R0, R3, R5, R0 ;  /* 0x0000000503007223 */ /* 0x000fe20000010000 */
[----:B------:R-:W-:Y:S02]  /*07d0*/  SHF.R.S32.HI R3, RZ, 0x1f, R8 ;  /* 0x0000001fff037819 */ /* 0x000fe40000011408 */
[----:B0-----:R-:W-:Y:S01]  /*07e0*/  FMUL R4, R11, R2 ;  /* 0x000000020b047220 */ /* 0x001fe20000400000 */
[----:B------:R-:W-:Y:S01]  /*07f0*/  @P4 FFMA.FTZ R0, R0, -1, RZ ;  /* 0xbf80000000004823 */ /* 0x000fe200000100ff */
[----:B------:R-:W-:-:S03]  /*0800*/  LEA R2, P0, R8, UR6, 0x2 ;  /* 0x0000000608027c11 */ /* 0x000fc6000f8010ff */
[----:B------:R-:W-:Y:S01]  /*0810*/  FMUL R0, R0, R0 ;  /* 0x0000000000007220 */ /* 0x000fe20000400000 */
[----:B------:R-:W-:-:S03]  /*0820*/  LEA.HI.X R3, R8, UR7, R3, 0x2, P0 ;  /* 0x0000000708037c11 */ /* 0x000fc600080f1403 */
[----:B------:R-:W-:Y:S01]  /*0830*/  FFMA R9, R4, R0, R9 ;  /* 0x0000000004097223 */ /* 0x000fe20000000009 */
[----:B------:R-:W-:Y:S06]  /*0840*/  @P1 EXIT ;  /* 0x000000000000194d */ /* 0x000fec0003800000 */
[----:B------:R-:W-:Y:S01]  /*0850*/  STG.E desc[UR4][R2.64], R9 ;  /* 0x0000000902007986 */ /* 0x000fe2000c101904 */
[----:B------:R-:W-:Y:S05]  /*0860*/  EXIT ;  /* 0x000000000000794d */ /* 0x000fea0003800000 */
.L_x_3:
[----:B------:R-:W-:-:S00]  /*0870*/  BRA `(.L_x_3) ;  /* 0xfffffffc00fc7947 */ /* 0x000fc0000383ffff */
[----:B------:R-:W-:-:S00]  /*0880*/  NOP ;  /* 0x0000000000007918 */ /* 0x000fc00000000000 */
[----:B------:R-:W-:-:S00]  /*0890*/  NOP ;  /* 0x0000000000007918 */ /* 0x000fc00000000000 */
[----:B------:R-:W-:-:S00]  /*08a0*/  NOP ;  /* 0x0000000000007918 */ /* 0x000fc00000000000 */
[----:B------:R-:W-:-:S00]  /*08b0*/  NOP ;  /* 0x0000000000007918 */ /* 0x000fc00000000000 */
[----:B------:R-:W-:-:S00]  /*08c0*/  NOP ;  /* 0x0000000000007918 */ /* 0x000fc00000000000 */
[----:B------:R-:W-:-:S00]  /*08d0*/  NOP ;  /* 0x0000000000007918 */ /* 0x000fc00000000000 */
[----:B------:R-:W-:-:S00]  /*08e0*/  NOP ;  /* 0x0000000000007918 */ /* 0x000fc00000000000 */
[----:B------:R-:W-:-:S00]  /*08f0*/  NOP ;  /* 0x0000000000007918 */ /* 0x000fc00000000000 */
.L_x_4:


//--------------------- .nv.global.init           --------------------------
	.section	.nv.global.init,"aw",@progbits
	.align	4
.nv.global.init:
	.type		__cudart_i2opi_f,@object
	.size		__cudart_i2opi_f,(_$_str - __cudart_i2opi_f)
__cudart_i2opi_f:
        /*0000*/ 	.byte	0x41, 0x90, 0x43, 0x3c, 0x99, 0x95, 0x62, 0xdb, 0xc0, 0xdd, 0x34, 0xf5, 0xd1, 0x57, 0x27, 0xfc
        /*0010*/ 	.byte	0x29, 0x15, 0x44, 0x4e, 0x6e, 0x83, 0xf9, 0xa2
	.type		_$_str,@object
	.size		_$_str,(.L_0 - _$_str)
_$_str:
        /*0018*/ 	.byte	0x5f, 0x5f, 0x43, 0x55, 0x44, 0x41, 0x5f, 0x46, 0x54, 0x5a, 0x00
.L_0:


//--------------------- .nv.constant0.triton_poi_fused_add_mul_pow_reciprocal_sin_0 --------------------------
	.section	.nv.constant0.triton_poi_fused_add_mul_pow_reciprocal_sin_0,"a",@progbits
	.sectionflags	@""
	.align	4
.nv.constant0.triton_poi_fused_add_mul_pow_reciprocal_sin_0:
	.zero		564
